//
// Generated by NVIDIA NVVM Compiler
//
// Compiler Build ID: CL-36424714
// Cuda compilation tools, release 13.0, V13.0.88
// Based on NVVM 20.0.0
//

.version 9.0
.target sm_100
.address_size 64

	// .globl	sum2

.visible .entry sum2(
	.param .u64 .ptr .align 1 sum2_param_0,
	.param .u64 .ptr .align 1 sum2_param_1,
	.param .u64 .ptr .align 1 sum2_param_2
)
{
	.reg .pred 	%p<3>;
	.reg .b32 	%r<14>;
	.reg .b64 	%rd<9>;

	ld.param.u64 	%rd4, [sum2_param_0];
	ld.param.u64 	%rd5, [sum2_param_1];
	ld.param.u64 	%rd6, [sum2_param_2];
	cvta.to.global.u64 	%rd1, %rd6;
	mov.u32 	%r1, %ntid.x;
	mov.u32 	%r6, %ctaid.x;
	mov.u32 	%r7, %tid.x;
	mad.lo.s32 	%r13, %r1, %r6, %r7;
	ld.global.u32 	%r8, [%rd1];
	setp.ge.u32 	%p1, %r13, %r8;
	@%p1 bra 	$L__BB0_3;
	mov.u32 	%r9, %nctaid.x;
	mul.lo.s32 	%r3, %r9, %r1;
	cvta.to.global.u64 	%rd2, %rd4;
	cvta.to.global.u64 	%rd3, %rd5;
$L__BB0_2:
	mul.wide.s32 	%rd7, %r13, 4;
	add.s64 	%rd8, %rd2, %rd7;
	ld.global.u32 	%r10, [%rd8];
	atom.global.add.u32 	%r11, [%rd3], %r10;
	add.s32 	%r13, %r13, %r3;
	ld.global.u32 	%r12, [%rd1];
	setp.lt.u32 	%p2, %r13, %r12;
	@%p2 bra 	$L__BB0_2;
$L__BB0_3:
	ret;

}


// ===== COMPILED SASS (sm_100) =====

	.target	sm_100

	.elftype	@"ET_EXEC"


//--------------------- .note.nv.tkinfo           --------------------------
	.section	.note.nv.tkinfo,"",@"SHT_NOTE"
	.sectionflags	@"SHF_NOTE_NV_TKINFO"
	.tkinfo
        /*0018*/ 	.word	0x00000002
        /*0030*/ 	.string	""
        /*0030*/ 	.string	"ptxas"
        /*0030*/ 	.string	"Cuda compilation tools, release 13.0, V13.0.88"
        /*0030*/ 	.string	"Build cuda_13.0.r13.0/compiler.36424714_0"
        /*0030*/ 	.string	"-arch sm_100 -m 64 "



//--------------------- .note.nv.cuinfo           --------------------------
	.section	.note.nv.cuinfo,"",@"SHT_NOTE"
	.sectionflags	@"SHF_NOTE_NV_CUINFO"
        /*0018*/ 	.short	0x0002
        /*001a*/ 	.short	0x0064
        /*001c*/ 	.short	0x0082
	.zero		2


//--------------------- .nv.info                  --------------------------
	.section	.nv.info,"",@"SHT_CUDA_INFO"
	.align	4


	//----- nvinfo : EIATTR_REGCOUNT
	.align		4
        /*0000*/ 	.byte	0x04, 0x2f
        /*0002*/ 	.short	(.L_1 - .L_0)
	.align		4
.L_0:
        /*0004*/ 	.word	index@(sum2)
        /*0008*/ 	.word	0x00000010


	//----- nvinfo : EIATTR_FRAME_SIZE
	.align		4
.L_1:
        /*000c*/ 	.byte	0x04, 0x11
        /*000e*/ 	.short	(.L_3 - .L_2)
	.align		4
.L_2:
        /*0010*/ 	.word	index@(sum2)
        /*0014*/ 	.word	0x00000000


	//----- nvinfo : EIATTR_MIN_STACK_SIZE
	.align		4
.L_3:
        /*0018*/ 	.byte	0x04, 0x12
        /*001a*/ 	.short	(.L_5 - .L_4)
	.align		4
.L_4:
        /*001c*/ 	.word	index@(sum2)
        /*0020*/ 	.word	0x00000000
.L_5:


//--------------------- .nv.compat                --------------------------
	.section	.nv.compat,"",@"SHT_CUDA_COMPAT_INFO"
	.align	4
        /*0000*/ 	.byte	0x02, 0x09, 0x00, 0x00, 0x02, 0x02, 0x01, 0x00, 0x02, 0x05, 0x05, 0x00, 0x03, 0x07, 0x01, 0x01
        /*0010*/ 	.byte	0x02, 0x03, 0x00, 0x00, 0x02, 0x06, 0x01, 0x00, 0x04, 0x0b, 0x08, 0x00, 0x09, 0x00, 0x00, 0x00
        /*0020*/ 	.byte	0x00, 0x00, 0x00, 0x00


//--------------------- .nv.info.sum2             --------------------------
	.section	.nv.info.sum2,"",@"SHT_CUDA_INFO"
	.sectionflags	@""
	.align	4


	//----- nvinfo : EIATTR_CUDA_API_VERSION
	.align		4
        /*0000*/ 	.byte	0x04, 0x37
        /*0002*/ 	.short	(.L_7 - .L_6)
.L_6:
        /*0004*/ 	.word	0x00000082


	//----- nvinfo : EIATTR_KPARAM_INFO
	.align		4
.L_7:
        /*0008*/ 	.byte	0x04, 0x17
        /*000a*/ 	.short	(.L_9 - .L_8)
.L_8:
        /*000c*/ 	.word	0x00000000
        /*0010*/ 	.short	0x0002
        /*0012*/ 	.short	0x0010
        /*0014*/ 	.byte	0x00, 0xf5, 0x21, 0x00


	//----- nvinfo : EIATTR_KPARAM_INFO
	.align		4
.L_9:
        /*0018*/ 	.byte	0x04, 0x17
        /*001a*/ 	.short	(.L_11 - .L_10)
.L_10:
        /*001c*/ 	.word	0x00000000
        /*0020*/ 	.short	0x0001
        /*0022*/ 	.short	0x0008
        /*0024*/ 	.byte	0x00, 0xf5, 0x21, 0x00


	//----- nvinfo : EIATTR_KPARAM_INFO
	.align		4
.L_11:
        /*0028*/ 	.byte	0x04, 0x17
        /*002a*/ 	.short	(.L_13 - .L_12)
.L_12:
        /*002c*/ 	.word	0x00000000
        /*0030*/ 	.short	0x0000
        /*0032*/ 	.short	0x0000
        /*0034*/ 	.byte	0x00, 0xf5, 0x21, 0x00


	//----- nvinfo : EIATTR_SPARSE_MMA_MASK
	.align		4
.L_13:
        /*0038*/ 	.byte	0x03, 0x50
        /*003a*/ 	.short	0x0000


	//----- nvinfo : EIATTR_MAXREG_COUNT
	.align		4
        /*003c*/ 	.byte	0x03, 0x1b
        /*003e*/ 	.short	0x00ff


	//----- nvinfo : EIATTR_MERCURY_ISA_VERSION
	.align		4
        /*0040*/ 	.byte	0x03, 0x5f
        /*0042*/ 	.short	0x0101


	//----- nvinfo : EIATTR_INT_WARP_WIDE_INSTR_OFFSETS
	.align		4
        /*0044*/ 	.byte	0x04, 0x31
        /*0046*/ 	.short	(.L_15 - .L_14)


	//   ....[0]....
.L_14:
        /*0048*/ 	.word	0x00000100


	//   ....[1]....
        /*004c*/ 	.word	0x00000140


	//----- nvinfo : EIATTR_VRC_CTA_INIT_COUNT
	.align		4
.L_15:
        /*0050*/ 	.byte	0x02, 0x4a
	.zero		1
	.zero		1


	//----- nvinfo : EIATTR_EXIT_INSTR_OFFSETS
	.align		4
        /*0054*/ 	.byte	0x04, 0x1c
        /*0056*/ 	.short	(.L_17 - .L_16)


	//   ....[0]....
.L_16:
        /*0058*/ 	.word	0x00000090


	//   ....[1]....
        /*005c*/ 	.word	0x000001b0


	//----- nvinfo : EIATTR_CRS_STACK_SIZE
	.align		4
.L_17:
        /*0060*/ 	.byte	0x04, 0x1e
        /*0062*/ 	.short	(.L_19 - .L_18)
.L_18:
        /*0064*/ 	.word	0x00000000


	//----- nvinfo : EIATTR_CBANK_PARAM_SIZE
	.align		4
.L_19:
        /*0068*/ 	.byte	0x03, 0x19
        /*006a*/ 	.short	0x0018


	//----- nvinfo : EIATTR_PARAM_CBANK
	.align		4
        /*006c*/ 	.byte	0x04, 0x0a
        /*006e*/ 	.short	(.L_21 - .L_20)
	.align		4
.L_20:
        /*0070*/ 	.word	index@(.nv.constant0.sum2)
        /*0074*/ 	.short	0x0380
        /*0076*/ 	.short	0x0018


	//----- nvinfo : EIATTR_SW_WAR
	.align		4
.L_21:
        /*0078*/ 	.byte	0x04, 0x36
        /*007a*/ 	.short	(.L_23 - .L_22)
.L_22:
        /*007c*/ 	.word	0x00000008
.L_23:


//--------------------- .nv.callgraph             --------------------------
	.section	.nv.callgraph,"",@"SHT_CUDA_CALLGRAPH"
	.align	4
	.sectionentsize	8
	.align		4
        /*0000*/ 	.word	0x00000000
	.align		4
        /*0004*/ 	.word	0xffffffff
	.align		4
        /*0008*/ 	.word	0x00000000
	.align		4
        /*000c*/ 	.word	0xfffffffe
	.align		4
        /*0010*/ 	.word	0x00000000
	.align		4
        /*0014*/ 	.word	0xfffffffd
	.align		4
        /*0018*/ 	.word	0x00000000
	.align		4
        /*001c*/ 	.word	0xfffffffc


//--------------------- .text.sum2                --------------------------
	.section	.text.sum2,"ax",@progbits
	.align	128
        .global         sum2
        .type           sum2,@function
        .size           sum2,(.L_x_2 - sum2)
        .other          sum2,@"STO_CUDA_ENTRY STV_DEFAULT"
sum2:
.text.sum2:
[----:B------:R-:W-:Y:S08]  /*0000*/  LDC R1, c[0x0][0x37c] ;  /* 0x0000df00ff017b82 */ /* 0x000ff00000000800 */
[----:B------:R-:W0:Y:S01]  /*0010*/  LDC.64 R2, c[0x0][0x390] ;  /* 0x0000e400ff027b82 */ /* 0x000e220000000a00 */
[----:B------:R-:W0:Y:S02]  /*0020*/  LDCU.64 UR6, c[0x0][0x358] ;  /* 0x00006b00ff0677ac */ /* 0x000e240008000a00 */
[----:B0-----:R-:W2:Y:S01]  /*0030*/  LDG.E R5, desc[UR6][R2.64] ;  /* 0x0000000602057981 */ /* 0x001ea2000c1e1900 */
[----:B------:R-:W0:Y:S01]  /*0040*/  LDCU UR4, c[0x0][0x360] ;  /* 0x00006c00ff0477ac */ /* 0x000e220008000800 */
[----:B------:R-:W0:Y:S01]  /*0050*/  S2R R0, SR_CTAID.X ;  /* 0x0000000000007919 */ /* 0x000e220000002500 */
[----:B------:R-:W0:Y:S02]  /*0060*/  S2R R7, SR_TID.X ;  /* 0x0000000000077919 */ /* 0x000e240000002100 */
[----:B0-----:R-:W-:-:S05]  /*0070*/  IMAD R0, R0, UR4, R7 ;  /* 0x0000000400007c24 */ /* 0x001fca000f8e0207 */
[----:B--2---:R-:W-:-:S13]  /*0080*/  ISETP.GE.U32.AND P0, PT, R0, R5, PT ;  /* 0x000000050000720c */ /* 0x004fda0003f06070 */
[----:B------:R-:W-:Y:S05]  /*0090*/  @P0 EXIT ;  /* 0x000000000000094d */ /* 0x000fea0003800000 */
[----:B------:R-:W0:Y:S01]  /*00a0*/  LDC.64 R6, c[0x0][0x388] ;  /* 0x0000e200ff067b82 */ /* 0x000e220000000a00 */
[----:B------:R-:W1:Y:S07]  /*00b0*/  LDCU UR5, c[0x0][0x370] ;  /* 0x00006e00ff0577ac */ /* 0x000e6e0008000800 */
[----:B------:R-:W2:Y:S01]  /*00c0*/  LDC.64 R8, c[0x0][0x380] ;  /* 0x0000e000ff087b82 */ /* 0x000ea20000000a00 */
[----:B-1----:R-:W-:-:S12]  /*00d0*/  UIMAD UR4, UR4, UR5, URZ ;  /* 0x00000005040472a4 */ /* 0x002fd8000f8e02ff */
.L_x_0:
[----:B--2---:R-:W-:-:S06]  /*00e0*/  IMAD.WIDE R4, R0, 0x4, R8 ;  /* 0x0000000400047825 */ /* 0x004fcc00078e0208 */
[----:B------:R-:W2:Y:S01]  /*00f0*/  LDG.E R4, desc[UR6][R4.64] ;  /* 0x0000000604047981 */ /* 0x000ea2000c1e1900 */
[----:B------:R-:W-:Y:S02]  /*0100*/  VOTEU.ANY UR5, UPT, PT ;  /* 0x0000000000057886 */ /* 0x000fe400038e0100 */
[----:B------:R-:W-:Y:S01]  /*0110*/  UFLO.U32 UR5, UR5 ;  /* 0x00000005000572bd */ /* 0x000fe200080e0000 */
[----:B------:R-:W1:Y:S05]  /*0120*/  S2R R10, SR_LANEID ;  /* 0x00000000000a7919 */ /* 0x000e6a0000000000 */
[----:B-1----:R-:W-:Y:S01]  /*0130*/  ISETP.EQ.U32.AND P0, PT, R10, UR5, PT ;  /* 0x000000050a007c0c */ /* 0x002fe2000bf02070 */
[----:B--2---:R-:W1:Y:S02]  /*0140*/  REDUX.SUM UR8, R4 ;  /* 0x00000000040873c4 */ /* 0x004e64000000c000 */
[----:B-1----:R-:W-:-:S10]  /*0150*/  IMAD.U32 R13, RZ, RZ, UR8 ;  /* 0x00000008ff0d7e24 */ /* 0x002fd4000f8e00ff */
[----:B0-----:R1:W-:Y:S04]  /*0160*/  @P0 REDG.E.ADD.STRONG.GPU desc[UR6][R6.64], R13 ;  /* 0x0000000d0600098e */ /* 0x0013e8000c12e106 */
[----:B------:R-:W2:Y:S01]  /*0170*/  LDG.E R11, desc[UR6][R2.64] ;  /* 0x00000006020b7981 */ /* 0x000ea2000c1e1900 */
[----:B------:R-:W-:-:S04]  /*0180*/  IADD3 R0, PT, PT, R0, UR4, RZ ;  /* 0x0000000400007c10 */ /* 0x000fc8000fffe0ff */
[----:B--2---:R-:W-:-:S13]  /*0190*/  ISETP.GE.U32.AND P0, PT, R0, R11, PT ;  /* 0x0000000b0000720c */ /* 0x004fda0003f06070 */
[----:B-1----:R-:W-:Y:S05]  /*01a0*/  @!P0 BRA `(.L_x_0) ;  /* 0xfffffffc00cc8947 */ /* 0x002fea000383ffff */
[----:B------:R-:W-:Y:S05]  /*01b0*/  EXIT ;  /* 0x000000000000794d */ /* 0x000fea0003800000 */
.L_x_1:
[----:B------:R-:W-:-:S00]  /*01c0*/  BRA `(.L_x_1) ;  /* 0xfffffffc00fc7947 */ /* 0x000fc0000383ffff */
[----:B------:R-:W-:-:S00]  /*01d0*/  NOP ;  /* 0x0000000000007918 */ /* 0x000fc00000000000 */
        /* <DEDUP_REMOVED lines=10> */
.L_x_2:


//--------------------- .nv.shared.reserved.0     --------------------------
	.section	.nv.shared.reserved.0,"aw",@nobits
	.weak		__nv_reservedSMEM_offset_0_alias
	.size		__nv_reservedSMEM_offset_0_alias, 0, 64
	.other		__nv_reservedSMEM_offset_0_alias,@"STO_CUDA_RESERVED_SHARED STV_DEFAULT"
__nv_reservedSMEM_offset_0_alias:
	.zero		0
	.zero		64


//--------------------- .nv.constant0.sum2        --------------------------
	.section	.nv.constant0.sum2,"a",@progbits
	.sectionflags	@""
	.align	4
.nv.constant0.sum2:
	.zero		920


//--------------------- SYMBOLS --------------------------

	.type		.nv.reservedSmem.offset0,@object
	.size		.nv.reservedSmem.offset0,0x4
